//
// Generated by NVIDIA NVVM Compiler
//
// Compiler Build ID: CL-36424714
// Cuda compilation tools, release 13.0, V13.0.88
// Based on NVVM 20.0.0
//

.version 9.0
.target sm_100
.address_size 64

	// .globl	_Z16vecProductKernelPfPKfS1_j

.visible .entry _Z16vecProductKernelPfPKfS1_j(
	.param .u64 .ptr .align 1 _Z16vecProductKernelPfPKfS1_j_param_0,
	.param .u64 .ptr .align 1 _Z16vecProductKernelPfPKfS1_j_param_1,
	.param .u64 .ptr .align 1 _Z16vecProductKernelPfPKfS1_j_param_2,
	.param .u32 _Z16vecProductKernelPfPKfS1_j_param_3
)
{
	.reg .pred 	%p<2>;
	.reg .b32 	%r<6>;
	.reg .b32 	%f<4>;
	.reg .b64 	%rd<11>;

	ld.param.u64 	%rd1, [_Z16vecProductKernelPfPKfS1_j_param_0];
	ld.param.u64 	%rd2, [_Z16vecProductKernelPfPKfS1_j_param_1];
	ld.param.u64 	%rd3, [_Z16vecProductKernelPfPKfS1_j_param_2];
	ld.param.u32 	%r2, [_Z16vecProductKernelPfPKfS1_j_param_3];
	mov.u32 	%r3, %ctaid.x;
	mov.u32 	%r4, %ntid.x;
	mov.u32 	%r5, %tid.x;
	mad.lo.s32 	%r1, %r3, %r4, %r5;
	setp.ge.u32 	%p1, %r1, %r2;
	@%p1 bra 	$L__BB0_2;
	cvta.to.global.u64 	%rd4, %rd2;
	cvta.to.global.u64 	%rd5, %rd3;
	cvta.to.global.u64 	%rd6, %rd1;
	mul.wide.s32 	%rd7, %r1, 4;
	add.s64 	%rd8, %rd4, %rd7;
	ld.global.f32 	%f1, [%rd8];
	add.s64 	%rd9, %rd5, %rd7;
	ld.global.f32 	%f2, [%rd9];
	mul.f32 	%f3, %f1, %f2;
	add.s64 	%rd10, %rd6, %rd7;
	st.global.f32 	[%rd10], %f3;
$L__BB0_2:
	ret;

}


// ===== COMPILED SASS (sm_100) =====

	.target	sm_100

	.elftype	@"ET_EXEC"


//--------------------- .note.nv.tkinfo           --------------------------
	.section	.note.nv.tkinfo,"",@"SHT_NOTE"
	.sectionflags	@"SHF_NOTE_NV_TKINFO"
	.tkinfo
        /*0018*/ 	.word	0x00000002
        /*0030*/ 	.string	""
        /*0030*/ 	.string	"ptxas"
        /*0030*/ 	.string	"Cuda compilation tools, release 13.0, V13.0.88"
        /*0030*/ 	.string	"Build cuda_13.0.r13.0/compiler.36424714_0"
        /*0030*/ 	.string	"-arch sm_100 -m 64 "



//--------------------- .note.nv.cuinfo           --------------------------
	.section	.note.nv.cuinfo,"",@"SHT_NOTE"
	.sectionflags	@"SHF_NOTE_NV_CUINFO"
        /*0018*/ 	.short	0x0002
        /*001a*/ 	.short	0x0064
        /*001c*/ 	.short	0x0082
	.zero		2


//--------------------- .nv.info                  --------------------------
	.section	.nv.info,"",@"SHT_CUDA_INFO"
	.align	4


	//----- nvinfo : EIATTR_REGCOUNT
	.align		4
        /*0000*/ 	.byte	0x04, 0x2f
        /*0002*/ 	.short	(.L_1 - .L_0)
	.align		4
.L_0:
        /*0004*/ 	.word	index@(_Z16vecProductKernelPfPKfS1_j)
        /*0008*/ 	.word	0x0000000c


	//----- nvinfo : EIATTR_FRAME_SIZE
	.align		4
.L_1:
        /*000c*/ 	.byte	0x04, 0x11
        /*000e*/ 	.short	(.L_3 - .L_2)
	.align		4
.L_2:
        /*0010*/ 	.word	index@(_Z16vecProductKernelPfPKfS1_j)
        /*0014*/ 	.word	0x00000000


	//----- nvinfo : EIATTR_MIN_STACK_SIZE
	.align		4
.L_3:
        /*0018*/ 	.byte	0x04, 0x12
        /*001a*/ 	.short	(.L_5 - .L_4)
	.align		4
.L_4:
        /*001c*/ 	.word	index@(_Z16vecProductKernelPfPKfS1_j)
        /*0020*/ 	.word	0x00000000
.L_5:


//--------------------- .nv.compat                --------------------------
	.section	.nv.compat,"",@"SHT_CUDA_COMPAT_INFO"
	.align	4
        /*0000*/ 	.byte	0x02, 0x09, 0x00, 0x00, 0x02, 0x02, 0x01, 0x00, 0x02, 0x05, 0x05, 0x00, 0x03, 0x07, 0x01, 0x01
        /*0010*/ 	.byte	0x02, 0x03, 0x00, 0x00, 0x02, 0x06, 0x01, 0x00, 0x04, 0x0b, 0x08, 0x00, 0x09, 0x00, 0x00, 0x00
        /*0020*/ 	.byte	0x00, 0x00, 0x00, 0x00


//--------------------- .nv.info._Z16vecProductKernelPfPKfS1_j --------------------------
	.section	.nv.info._Z16vecProductKernelPfPKfS1_j,"",@"SHT_CUDA_INFO"
	.sectionflags	@""
	.align	4


	//----- nvinfo : EIATTR_CUDA_API_VERSION
	.align		4
        /*0000*/ 	.byte	0x04, 0x37
        /*0002*/ 	.short	(.L_7 - .L_6)
.L_6:
        /*0004*/ 	.word	0x00000082


	//----- nvinfo : EIATTR_KPARAM_INFO
	.align		4
.L_7:
        /*0008*/ 	.byte	0x04, 0x17
        /*000a*/ 	.short	(.L_9 - .L_8)
.L_8:
        /*000c*/ 	.word	0x00000000
        /*0010*/ 	.short	0x0003
        /*0012*/ 	.short	0x0018
        /*0014*/ 	.byte	0x00, 0xf0, 0x11, 0x00


	//----- nvinfo : EIATTR_KPARAM_INFO
	.align		4
.L_9:
        /*0018*/ 	.byte	0x04, 0x17
        /*001a*/ 	.short	(.L_11 - .L_10)
.L_10:
        /*001c*/ 	.word	0x00000000
        /*0020*/ 	.short	0x0002
        /*0022*/ 	.short	0x0010
        /*0024*/ 	.byte	0x00, 0xf5, 0x21, 0x00


	//----- nvinfo : EIATTR_KPARAM_INFO
	.align		4
.L_11:
        /*0028*/ 	.byte	0x04, 0x17
        /*002a*/ 	.short	(.L_13 - .L_12)
.L_12:
        /*002c*/ 	.word	0x00000000
        /*0030*/ 	.short	0x0001
        /*0032*/ 	.short	0x0008
        /*0034*/ 	.byte	0x00, 0xf5, 0x21, 0x00


	//----- nvinfo : EIATTR_KPARAM_INFO
	.align		4
.L_13:
        /*0038*/ 	.byte	0x04, 0x17
        /*003a*/ 	.short	(.L_15 - .L_14)
.L_14:
        /*003c*/ 	.word	0x00000000
        /*0040*/ 	.short	0x0000
        /*0042*/ 	.short	0x0000
        /*0044*/ 	.byte	0x00, 0xf5, 0x21, 0x00


	//----- nvinfo : EIATTR_SPARSE_MMA_MASK
	.align		4
.L_15:
        /*0048*/ 	.byte	0x03, 0x50
        /*004a*/ 	.short	0x0000


	//----- nvinfo : EIATTR_MAXREG_COUNT
	.align		4
        /*004c*/ 	.byte	0x03, 0x1b
        /*004e*/ 	.short	0x00ff


	//----- nvinfo : EIATTR_MERCURY_ISA_VERSION
	.align		4
        /*0050*/ 	.byte	0x03, 0x5f
        /*0052*/ 	.short	0x0101


	//----- nvinfo : EIATTR_VRC_CTA_INIT_COUNT
	.align		4
        /*0054*/ 	.byte	0x02, 0x4a
	.zero		1
	.zero		1


	//----- nvinfo : EIATTR_EXIT_INSTR_OFFSETS
	.align		4
        /*0058*/ 	.byte	0x04, 0x1c
        /*005a*/ 	.short	(.L_17 - .L_16)


	//   ....[0]....
.L_16:
        /*005c*/ 	.word	0x00000070


	//   ....[1]....
        /*0060*/ 	.word	0x00000130


	//----- nvinfo : EIATTR_CBANK_PARAM_SIZE
	.align		4
.L_17:
        /*0064*/ 	.byte	0x03, 0x19
        /*0066*/ 	.short	0x001c


	//----- nvinfo : EIATTR_PARAM_CBANK
	.align		4
        /*0068*/ 	.byte	0x04, 0x0a
        /*006a*/ 	.short	(.L_19 - .L_18)
	.align		4
.L_18:
        /*006c*/ 	.word	index@(.nv.constant0._Z16vecProductKernelPfPKfS1_j)
        /*0070*/ 	.short	0x0380
        /*0072*/ 	.short	0x001c


	//----- nvinfo : EIATTR_SW_WAR
	.align		4
.L_19:
        /*0074*/ 	.byte	0x04, 0x36
        /*0076*/ 	.short	(.L_21 - .L_20)
.L_20:
        /*0078*/ 	.word	0x00000008
.L_21:


//--------------------- .nv.callgraph             --------------------------
	.section	.nv.callgraph,"",@"SHT_CUDA_CALLGRAPH"
	.align	4
	.sectionentsize	8
	.align		4
        /*0000*/ 	.word	0x00000000
	.align		4
        /*0004*/ 	.word	0xffffffff
	.align		4
        /*0008*/ 	.word	0x00000000
	.align		4
        /*000c*/ 	.word	0xfffffffe
	.align		4
        /*0010*/ 	.word	0x00000000
	.align		4
        /*0014*/ 	.word	0xfffffffd
	.align		4
        /*0018*/ 	.word	0x00000000
	.align		4
        /*001c*/ 	.word	0xfffffffc


//--------------------- .text._Z16vecProductKernelPfPKfS1_j --------------------------
	.section	.text._Z16vecProductKernelPfPKfS1_j,"ax",@progbits
	.align	128
        .global         _Z16vecProductKernelPfPKfS1_j
        .type           _Z16vecProductKernelPfPKfS1_j,@function
        .size           _Z16vecProductKernelPfPKfS1_j,(.L_x_1 - _Z16vecProductKernelPfPKfS1_j)
        .other          _Z16vecProductKernelPfPKfS1_j,@"STO_CUDA_ENTRY STV_DEFAULT"
_Z16vecProductKernelPfPKfS1_j:
.text._Z16vecProductKernelPfPKfS1_j:
[----:B------:R-:W-:Y:S01]  /*0000*/  LDC R1, c[0x0][0x37c] ;  /* 0x0000df00ff017b82 */ /* 0x000fe20000000800 */
[----:B------:R-:W0:Y:S07]  /*0010*/  S2R R0, SR_TID.X ;  /* 0x0000000000007919 */ /* 0x000e2e0000002100 */
[----:B------:R-:W0:Y:S01]  /*0020*/  S2UR UR4, SR_CTAID.X ;  /* 0x00000000000479c3 */ /* 0x000e220000002500 */
[----:B------:R-:W1:Y:S07]  /*0030*/  LDCU UR5, c[0x0][0x398] ;  /* 0x00007300ff0577ac */ /* 0x000e6e0008000800 */
[----:B------:R-:W0:Y:S02]  /*0040*/  LDC R9, c[0x0][0x360] ;  /* 0x0000d800ff097b82 */ /* 0x000e240000000800 */
[----:B0-----:R-:W-:-:S05]  /*0050*/  IMAD R9, R9, UR4, R0 ;  /* 0x0000000409097c24 */ /* 0x001fca000f8e0200 */
[----:B-1----:R-:W-:-:S13]  /*0060*/  ISETP.GE.U32.AND P0, PT, R9, UR5, PT ;  /* 0x0000000509007c0c */ /* 0x002fda000bf06070 */
[----:B------:R-:W-:Y:S05]  /*0070*/  @P0 EXIT ;  /* 0x000000000000094d */ /* 0x000fea0003800000 */
[----:B------:R-:W0:Y:S01]  /*0080*/  LDC.64 R2, c[0x0][0x388] ;  /* 0x0000e200ff027b82 */ /* 0x000e220000000a00 */
[----:B------:R-:W1:Y:S07]  /*0090*/  LDCU.64 UR4, c[0x0][0x358] ;  /* 0x00006b00ff0477ac */ /* 0x000e6e0008000a00 */
[----:B------:R-:W2:Y:S08]  /*00a0*/  LDC.64 R4, c[0x0][0x390] ;  /* 0x0000e400ff047b82 */ /* 0x000eb00000000a00 */
[----:B------:R-:W3:Y:S01]  /*00b0*/  LDC.64 R6, c[0x0][0x380] ;  /* 0x0000e000ff067b82 */ /* 0x000ee20000000a00 */
[----:B0-----:R-:W-:-:S06]  /*00c0*/  IMAD.WIDE R2, R9, 0x4, R2 ;  /* 0x0000000409027825 */ /* 0x001fcc00078e0202 */
[----:B-1----:R-:W4:Y:S01]  /*00d0*/  LDG.E R2, desc[UR4][R2.64] ;  /* 0x0000000402027981 */ /* 0x002f22000c1e1900 */
[----:B--2---:R-:W-:-:S06]  /*00e0*/  IMAD.WIDE R4, R9, 0x4, R4 ;  /* 0x0000000409047825 */ /* 0x004fcc00078e0204 */
[----:B------:R-:W4:Y:S01]  /*00f0*/  LDG.E R5, desc[UR4][R4.64] ;  /* 0x0000000404057981 */ /* 0x000f22000c1e1900 */
[----:B---3--:R-:W-:-:S04]  /*0100*/  IMAD.WIDE R6, R9, 0x4, R6 ;  /* 0x0000000409067825 */ /* 0x008fc800078e0206 */
[----:B----4-:R-:W-:-:S05]  /*0110*/  FMUL R9, R2, R5 ;  /* 0x0000000502097220 */ /* 0x010fca0000400000 */
[----:B------:R-:W-:Y:S01]  /*0120*/  STG.E desc[UR4][R6.64], R9 ;  /* 0x0000000906007986 */ /* 0x000fe2000c101904 */
[----:B------:R-:W-:Y:S05]  /*0130*/  EXIT ;  /* 0x000000000000794d */ /* 0x000fea0003800000 */
.L_x_0:
[----:B------:R-:W-:-:S00]  /*0140*/  BRA `(.L_x_0) ;  /* 0xfffffffc00fc7947 */ /* 0x000fc0000383ffff */
[----:B------:R-:W-:-:S00]  /*0150*/  NOP ;  /* 0x0000000000007918 */ /* 0x000fc00000000000 */
        /* <DEDUP_REMOVED lines=10> */
.L_x_1:


//--------------------- .nv.shared.reserved.0     --------------------------
	.section	.nv.shared.reserved.0,"aw",@nobits
	.weak		__nv_reservedSMEM_offset_0_alias
	.size		__nv_reservedSMEM_offset_0_alias, 0, 64
	.other		__nv_reservedSMEM_offset_0_alias,@"STO_CUDA_RESERVED_SHARED STV_DEFAULT"
__nv_reservedSMEM_offset_0_alias:
	.zero		0
	.zero		64


//--------------------- .nv.constant0._Z16vecProductKernelPfPKfS1_j --------------------------
	.section	.nv.constant0._Z16vecProductKernelPfPKfS1_j,"a",@progbits
	.sectionflags	@""
	.align	4
.nv.constant0._Z16vecProductKernelPfPKfS1_j:
	.zero		924


//--------------------- SYMBOLS --------------------------

	.type		.nv.reservedSmem.offset0,@object
	.size		.nv.reservedSmem.offset0,0x4
